	.headerflags	@"EF_CUDA_TEXMODE_UNIFIED EF_CUDA_64BIT_ADDRESS EF_CUDA_ACCELERATORS EF_CUDA_SM90 EF_CUDA_VIRTUAL_SM(EF_CUDA_SM90)"
	.elftype	@"ET_EXEC"


//--------------------- .nv.info                  --------------------------
	.section	.nv.info,"",@"SHT_CUDA_INFO"
	.align	4


	//----- nvinfo : EIATTR_REGCOUNT
	.align		4
        /*0000*/ 	.byte	0x04, 0x2f
        /*0002*/ 	.short	(.L_3 - .L_2)
	.align		4
.L_2:
        /*0004*/ 	.word	index@(triton_poi_fused__native_batch_norm_legit_no_training_add_convolution_relu_0)
        /*0008*/ 	.word	0x00000020


	//----- nvinfo : EIATTR_MIN_STACK_SIZE
	.align		4
.L_3:
        /*000c*/ 	.byte	0x04, 0x12
        /*000e*/ 	.short	(.L_5 - .L_4)
	.align		4
.L_4:
        /*0010*/ 	.word	index@(triton_poi_fused__native_batch_norm_legit_no_training_add_convolution_relu_0)
        /*0014*/ 	.word	0x00000000


	//----- nvinfo : EIATTR_FRAME_SIZE
	.align		4
.L_5:
        /*0018*/ 	.byte	0x04, 0x11
        /*001a*/ 	.short	(.L_7 - .L_6)
	.align		4
.L_6:
        /*001c*/ 	.word	index@(triton_poi_fused__native_batch_norm_legit_no_training_add_convolution_relu_0)
        /*0020*/ 	.word	0x00000000


	//----- nvinfo : EIATTR_MIN_STACK_SIZE
	.align		4
.L_7:
        /*0024*/ 	.byte	0x04, 0x12
        /*0026*/ 	.short	(.L_9 - .L_8)
	.align		4
.L_8:
        /*0028*/ 	.word	index@(triton_poi_fused__native_batch_norm_legit_no_training_add_convolution_relu_0)
        /*002c*/ 	.word	0x00000000
.L_9:


//--------------------- .nv.info.triton_poi_fused__native_batch_norm_legit_no_training_add_convolution_relu_0 --------------------------
	.section	.nv.info.triton_poi_fused__native_batch_norm_legit_no_training_add_convolution_relu_0,"",@"SHT_CUDA_INFO"
	.sectionflags	@""
	.align	4


	//----- nvinfo : EIATTR_CUDA_API_VERSION
	.align		4
        /*0000*/ 	.byte	0x04, 0x37
        /*0002*/ 	.short	(.L_11 - .L_10)
.L_10:
        /*0004*/ 	.word	0x0000007c


	//----- nvinfo : EIATTR_KPARAM_INFO
	.align		4
.L_11:
        /*0008*/ 	.byte	0x04, 0x17
        /*000a*/ 	.short	(.L_13 - .L_12)
.L_12:
        /*000c*/ 	.word	0x00000000
        /*0010*/ 	.short	0x000d
        /*0012*/ 	.short	0x0068
        /*0014*/ 	.byte	0x00, 0xf0, 0x11, 0x00


	//----- nvinfo : EIATTR_KPARAM_INFO
	.align		4
.L_13:
        /*0018*/ 	.byte	0x04, 0x17
        /*001a*/ 	.short	(.L_15 - .L_14)
.L_14:
        /*001c*/ 	.word	0x00000000
        /*0020*/ 	.short	0x000c
        /*0022*/ 	.short	0x0060
        /*0024*/ 	.byte	0x00, 0xf4, 0x21, 0x00


	//----- nvinfo : EIATTR_KPARAM_INFO
	.align		4
.L_15:
        /*0028*/ 	.byte	0x04, 0x17
        /*002a*/ 	.short	(.L_17 - .L_16)
.L_16:
        /*002c*/ 	.word	0x00000000
        /*0030*/ 	.short	0x000b
        /*0032*/ 	.short	0x0058
        /*0034*/ 	.byte	0x00, 0xf4, 0x21, 0x00


	//----- nvinfo : EIATTR_KPARAM_INFO
	.align		4
.L_17:
        /*0038*/ 	.byte	0x04, 0x17
        /*003a*/ 	.short	(.L_19 - .L_18)
.L_18:
        /*003c*/ 	.word	0x00000000
        /*0040*/ 	.short	0x000a
        /*0042*/ 	.short	0x0050
        /*0044*/ 	.byte	0x00, 0xf4, 0x21, 0x00


	//----- nvinfo : EIATTR_KPARAM_INFO
	.align		4
.L_19:
        /*0048*/ 	.byte	0x04, 0x17
        /*004a*/ 	.short	(.L_21 - .L_20)
.L_20:
        /*004c*/ 	.word	0x00000000
        /*0050*/ 	.short	0x0009
        /*0052*/ 	.short	0x0048
        /*0054*/ 	.byte	0x00, 0xf4, 0x21, 0x00


	//----- nvinfo : EIATTR_KPARAM_INFO
	.align		4
.L_21:
        /*0058*/ 	.byte	0x04, 0x17
        /*005a*/ 	.short	(.L_23 - .L_22)
.L_22:
        /*005c*/ 	.word	0x00000000
        /*0060*/ 	.short	0x0008
        /*0062*/ 	.short	0x0040
        /*0064*/ 	.byte	0x00, 0xf4, 0x21, 0x00


	//----- nvinfo : EIATTR_KPARAM_INFO
	.align		4
.L_23:
        /*0068*/ 	.byte	0x04, 0x17
        /*006a*/ 	.short	(.L_25 - .L_24)
.L_24:
        /*006c*/ 	.word	0x00000000
        /*0070*/ 	.short	0x0007
        /*0072*/ 	.short	0x0038
        /*0074*/ 	.byte	0x00, 0xf4, 0x21, 0x00


	//----- nvinfo : EIATTR_KPARAM_INFO
	.align		4
.L_25:
        /*0078*/ 	.byte	0x04, 0x17
        /*007a*/ 	.short	(.L_27 - .L_26)
.L_26:
        /*007c*/ 	.word	0x00000000
        /*0080*/ 	.short	0x0006
        /*0082*/ 	.short	0x0030
        /*0084*/ 	.byte	0x00, 0xf4, 0x21, 0x00


	//----- nvinfo : EIATTR_KPARAM_INFO
	.align		4
.L_27:
        /*0088*/ 	.byte	0x04, 0x17
        /*008a*/ 	.short	(.L_29 - .L_28)
.L_28:
        /*008c*/ 	.word	0x00000000
        /*0090*/ 	.short	0x0005
        /*0092*/ 	.short	0x0028
        /*0094*/ 	.byte	0x00, 0xf4, 0x21, 0x00


	//----- nvinfo : EIATTR_KPARAM_INFO
	.align		4
.L_29:
        /*0098*/ 	.byte	0x04, 0x17
        /*009a*/ 	.short	(.L_31 - .L_30)
.L_30:
        /*009c*/ 	.word	0x00000000
        /*00a0*/ 	.short	0x0004
        /*00a2*/ 	.short	0x0020
        /*00a4*/ 	.byte	0x00, 0xf4, 0x21, 0x00


	//----- nvinfo : EIATTR_KPARAM_INFO
	.align		4
.L_31:
        /*00a8*/ 	.byte	0x04, 0x17
        /*00aa*/ 	.short	(.L_33 - .L_32)
.L_32:
        /*00ac*/ 	.word	0x00000000
        /*00b0*/ 	.short	0x0003
        /*00b2*/ 	.short	0x0018
        /*00b4*/ 	.byte	0x00, 0xf4, 0x21, 0x00


	//----- nvinfo : EIATTR_KPARAM_INFO
	.align		4
.L_33:
        /*00b8*/ 	.byte	0x04, 0x17
        /*00ba*/ 	.short	(.L_35 - .L_34)
.L_34:
        /*00bc*/ 	.word	0x00000000
        /*00c0*/ 	.short	0x0002
        /*00c2*/ 	.short	0x0010
        /*00c4*/ 	.byte	0x00, 0xf4, 0x21, 0x00


	//----- nvinfo : EIATTR_KPARAM_INFO
	.align		4
.L_35:
        /*00c8*/ 	.byte	0x04, 0x17
        /*00ca*/ 	.short	(.L_37 - .L_36)
.L_36:
        /*00cc*/ 	.word	0x00000000
        /*00d0*/ 	.short	0x0001
        /*00d2*/ 	.short	0x0008
        /*00d4*/ 	.byte	0x00, 0xf4, 0x21, 0x00


	//----- nvinfo : EIATTR_KPARAM_INFO
	.align		4
.L_37:
        /*00d8*/ 	.byte	0x04, 0x17
        /*00da*/ 	.short	(.L_39 - .L_38)
.L_38:
        /*00dc*/ 	.word	0x00000000
        /*00e0*/ 	.short	0x0000
        /*00e2*/ 	.short	0x0000
        /*00e4*/ 	.byte	0x00, 0xf4, 0x21, 0x00


	//----- nvinfo : EIATTR_SPARSE_MMA_MASK
	.align		4
.L_39:
        /*00e8*/ 	.byte	0x03, 0x50
        /*00ea*/ 	.short	0x0000


	//----- nvinfo : EIATTR_MAXREG_COUNT
	.align		4
        /*00ec*/ 	.byte	0x03, 0x1b
        /*00ee*/ 	.short	0x00ff


	//----- nvinfo : EIATTR_EXIT_INSTR_OFFSETS
	.align		4
        /*00f0*/ 	.byte	0x04, 0x1c
        /*00f2*/ 	.short	(.L_41 - .L_40)


	//   ....[0]....
.L_40:
        /*00f4*/ 	.word	0x000005d0


	//   ....[1]....
        /*00f8*/ 	.word	0x000005f0


	//----- nvinfo : EIATTR_REQNTID
	.align		4
.L_41:
        /*00fc*/ 	.byte	0x04, 0x10
        /*00fe*/ 	.short	(.L_43 - .L_42)
.L_42:
        /*0100*/ 	.word	0x00000080
        /*0104*/ 	.word	0x00000001
        /*0108*/ 	.word	0x00000001


	//----- nvinfo : EIATTR_CBANK_PARAM_SIZE
	.align		4
.L_43:
        /*010c*/ 	.byte	0x03, 0x19
        /*010e*/ 	.short	0x006c


	//----- nvinfo : EIATTR_PARAM_CBANK
	.align		4
        /*0110*/ 	.byte	0x04, 0x0a
        /*0112*/ 	.short	(.L_45 - .L_44)
	.align		4
.L_44:
        /*0114*/ 	.word	index@(.nv.constant0.triton_poi_fused__native_batch_norm_legit_no_training_add_convolution_relu_0)
        /*0118*/ 	.short	0x0210
        /*011a*/ 	.short	0x006c


	//----- nvinfo : EIATTR_SW_WAR
	.align		4
.L_45:
        /*011c*/ 	.byte	0x04, 0x36
        /*011e*/ 	.short	(.L_47 - .L_46)
.L_46:
        /*0120*/ 	.word	0x00000008
.L_47:


//--------------------- .nv.callgraph             --------------------------
	.section	.nv.callgraph,"",@"SHT_CUDA_CALLGRAPH"
	.align	4
	.sectionentsize	8
	.align		4
        /*0000*/ 	.word	0x00000000
	.align		4
        /*0004*/ 	.word	0xffffffff
	.align		4
        /*0008*/ 	.word	0x00000000
	.align		4
        /*000c*/ 	.word	0xfffffffe
	.align		4
        /*0010*/ 	.word	0x00000000
	.align		4
        /*0014*/ 	.word	0xfffffffd
	.align		4
        /*0018*/ 	.word	0x00000000
	.align		4
        /*001c*/ 	.word	0xfffffffc


//--------------------- .nv.constant4             --------------------------
	.section	.nv.constant4,"a",@progbits
	.align	8
	.align		8
.nv.constant4:
        /*0000*/ 	.dword	_$_str
	.align		8
        /*0008*/ 	.dword	_$_str_$_2


//--------------------- .text.triton_poi_fused__native_batch_norm_legit_no_training_add_convolution_relu_0 --------------------------
	.section	.text.triton_poi_fused__native_batch_norm_legit_no_training_add_convolution_relu_0,"ax",@progbits
	.align	128
        .global         triton_poi_fused__native_batch_norm_legit_no_training_add_convolution_relu_0
        .type           triton_poi_fused__native_batch_norm_legit_no_training_add_convolution_relu_0,@function
        .size           triton_poi_fused__native_batch_norm_legit_no_training_add_convolution_relu_0,(.L_x_1 - triton_poi_fused__native_batch_norm_legit_no_training_add_convolution_relu_0)
        .other          triton_poi_fused__native_batch_norm_legit_no_training_add_convolution_relu_0,@"STO_CUDA_ENTRY STV_DEFAULT"
triton_poi_fused__native_batch_norm_legit_no_training_add_convolution_relu_0:
.text.triton_poi_fused__native_batch_norm_legit_no_training_add_convolution_relu_0:
[----:B------:R-:W0:Y:S01]  /*0000*/  LDC R1, c[0x0][0x28] ;  /* 0x00000a00ff017b82 */ /* 0x000e220000000800 */
[----:B------:R-:W1:Y:S07]  /*0010*/  S2R R4, SR_TID.X ;  /* 0x0000000000047919 */ /* 0x000e6e0000002100 */
[----:B------:R-:W2:Y:S01]  /*0020*/  LDC.64 R12, c[0x0][0x240] ;  /* 0x00009000ff0c7b82 */ /* 0x000ea20000000a00 */
[----:B------:R-:W-:Y:S02]  /*0030*/  CS2R R6, SRZ ;  /* 0x0000000000067805 */ /* 0x000fe4000001ff00 */
[----:B------:R-:W-:Y:S01]  /*0040*/  CS2R R22, SRZ ;  /* 0x0000000000167805 */ /* 0x000fe2000001ff00 */
[----:B------:R-:W3:Y:S01]  /*0050*/  S2R R3, SR_CTAID.X ;  /* 0x0000000000037919 */ /* 0x000ee20000002500 */
[----:B------:R-:W-:-:S03]  /*0060*/  ULDC.64 UR4, c[0x0][0x208] ;  /* 0x0000820000047ab9 */ /* 0x000fc60000000a00 */
[----:B------:R-:W4:Y:S08]  /*0070*/  LDC.64 R16, c[0x0][0x260] ;  /* 0x00009800ff107b82 */ /* 0x000f300000000a00 */
[----:B------:R-:W5:Y:S08]  /*0080*/  LDC.64 R28, c[0x0][0x230] ;  /* 0x00008c00ff1c7b82 */ /* 0x000f700000000a00 */
[----:B------:R-:W5:Y:S01]  /*0090*/  LDC.64 R8, c[0x0][0x210] ;  /* 0x00008400ff087b82 */ /* 0x000f620000000a00 */
[----:B-1----:R-:W-:-:S07]  /*00a0*/  LOP3.LUT R4, R4, 0x7f, RZ, 0xc0, !PT ;  /* 0x0000007f04047812 */ /* 0x002fce00078ec0ff */
[----:B------:R-:W1:Y:S01]  /*00b0*/  LDC.64 R10, c[0x0][0x218] ;  /* 0x00008600ff0a7b82 */ /* 0x000e620000000a00 */
[----:B---3--:R-:W-:Y:S02]  /*00c0*/  SHF.R.S32.HI R0, RZ, 0x18, R3 ;  /* 0x00000018ff007819 */ /* 0x008fe40000011403 */
[----:B------:R-:W-:Y:S02]  /*00d0*/  LEA R4, R3, R4, 0x7 ;  /* 0x0000000403047211 */ /* 0x000fe400078e38ff */
[----:B------:R-:W-:-:S03]  /*00e0*/  SGXT R3, R0, 0x1 ;  /* 0x000000010003781a */ /* 0x000fc60000000200 */
[----:B------:R-:W3:Y:S01]  /*00f0*/  LDC.64 R26, c[0x0][0x238] ;  /* 0x00008e00ff1a7b82 */ /* 0x000ee20000000a00 */
[----:B------:R-:W-:Y:S02]  /*0100*/  ISETP.GE.AND P0, PT, R4, 0x100, PT ;  /* 0x000001000400780c */ /* 0x000fe40003f06270 */
[----:B------:R-:W-:-:S04]  /*0110*/  LEA.HI R3, R3, R4, RZ, 0x4 ;  /* 0x0000000403037211 */ /* 0x000fc800078f20ff */
[----:B------:R-:W-:Y:S01]  /*0120*/  SHF.R.S32.HI R3, RZ, 0x4, R3 ;  /* 0x00000004ff037819 */ /* 0x000fe20000011403 */
[----:B------:R-:W1:Y:S03]  /*0130*/  LDC.64 R20, c[0x0][0x258] ;  /* 0x00009600ff147b82 */ /* 0x000e660000000a00 */
[----:B------:R-:W-:-:S04]  /*0140*/  LEA.HI R0, R3, R3, RZ, 0x2 ;  /* 0x0000000303007211 */ /* 0x000fc800078f10ff */
[----:B------:R-:W-:Y:S01]  /*0150*/  LOP3.LUT R0, R0, 0xfffffffc, RZ, 0xc0, !PT ;  /* 0xfffffffc00007812 */ /* 0x000fe200078ec0ff */
[----:B------:R-:W1:Y:S03]  /*0160*/  LDC.64 R14, c[0x0][0x250] ;  /* 0x00009400ff0e7b82 */ /* 0x000e660000000a00 */
[----:B------:R-:W-:-:S05]  /*0170*/  IADD3 R25, R3, -R0, RZ ;  /* 0x8000000003197210 */ /* 0x000fca0007ffe0ff */
[C---:B--2---:R-:W-:Y:S01]  /*0180*/  IMAD.WIDE R12, R25.reuse, 0x4, R12 ;  /* 0x00000004190c7825 */ /* 0x044fe200078e020c */
[----:B------:R-:W2:Y:S03]  /*0190*/  LDC.64 R2, c[0x0][0x228] ;  /* 0x00008a00ff027b82 */ /* 0x000ea60000000a00 */
[C---:B----4-:R-:W-:Y:S01]  /*01a0*/  IMAD.WIDE R16, R25.reuse, 0x4, R16 ;  /* 0x0000000419107825 */ /* 0x050fe200078e0210 */
[----:B------:R4:W3:Y:S04]  /*01b0*/  @!P0 LDG.E.EL R6, desc[UR4][R12.64] ;  /* 0x000000040c068981 */ /* 0x0008e8000c2e1900 */
[----:B------:R1:W3:Y:S01]  /*01c0*/  @!P0 LDG.E.EL R22, desc[UR4][R16.64] ;  /* 0x0000000410168981 */ /* 0x0002e2000c2e1900 */
[----:B------:R-:W3:Y:S08]  /*01d0*/  LDC.64 R18, c[0x0][0x270] ;  /* 0x00009c00ff127b82 */ /* 0x000ef00000000a00 */
[----:B----4-:R-:W4:Y:S01]  /*01e0*/  LDC.64 R12, c[0x0][0x248] ;  /* 0x00009200ff0c7b82 */ /* 0x010f220000000a00 */
[----:B------:R-:W-:Y:S01]  /*01f0*/  HFMA2.MMA R5, -RZ, RZ, 0, 0 ;  /* 0x00000000ff057435 */ /* 0x000fe200000001ff */
[----:B--2---:R-:W-:-:S06]  /*0200*/  IMAD.WIDE R2, R25, 0x4, R2 ;  /* 0x0000000419027825 */ /* 0x004fcc00078e0202 */
[----:B01----:R-:W0:Y:S01]  /*0210*/  LDC.64 R16, c[0x0][0x268] ;  /* 0x00009a00ff107b82 */ /* 0x003e220000000a00 */
[----:B------:R-:W-:Y:S01]  /*0220*/  MOV R0, RZ ;  /* 0x000000ff00007202 */ /* 0x000fe20000000f00 */
[----:B------:R1:W2:Y:S01]  /*0230*/  @!P0 LDG.E.EL R23, desc[UR4][R2.64] ;  /* 0x0000000402178981 */ /* 0x0002a2000c2e1900 */
[----:B-----5:R-:W-:-:S04]  /*0240*/  IMAD.WIDE R28, R25, 0x4, R28 ;  /* 0x00000004191c7825 */ /* 0x020fc800078e021c */
[C---:B------:R-:W-:Y:S01]  /*0250*/  IMAD.WIDE R8, R4.reuse, 0x4, R8 ;  /* 0x0000000404087825 */ /* 0x040fe200078e0208 */
[----:B------:R-:W5:Y:S03]  /*0260*/  @!P0 LDG.E.EL R5, desc[UR4][R28.64] ;  /* 0x000000041c058981 */ /* 0x000f66000c2e1900 */
[----:B------:R-:W-:Y:S01]  /*0270*/  IMAD.WIDE R10, R4, 0x4, R10 ;  /* 0x00000004040a7825 */ /* 0x000fe200078e020a */
[----:B-1----:R-:W-:-:S03]  /*0280*/  CS2R R2, SRZ ;  /* 0x0000000000027805 */ /* 0x002fc6000001ff00 */
[C---:B---3--:R-:W-:Y:S01]  /*0290*/  IMAD.WIDE R26, R25.reuse, 0x4, R26 ;  /* 0x00000004191a7825 */ /* 0x048fe200078e021a */
[----:B------:R-:W5:Y:S03]  /*02a0*/  @!P0 LDG.E R0, desc[UR4][R10.64] ;  /* 0x000000040a008981 */ /* 0x000f66000c1e1900 */
[C---:B------:R-:W-:Y:S01]  /*02b0*/  IMAD.WIDE R20, R25.reuse, 0x4, R20 ;  /* 0x0000000419147825 */ /* 0x040fe200078e0214 */
[----:B------:R-:W2:Y:S03]  /*02c0*/  @!P0 LDG.E R2, desc[UR4][R8.64] ;  /* 0x0000000408028981 */ /* 0x000ea6000c1e1900 */
[C---:B----4-:R-:W-:Y:S01]  /*02d0*/  IMAD.WIDE R12, R25.reuse, 0x4, R12 ;  /* 0x00000004190c7825 */ /* 0x050fe200078e020c */
[----:B------:R1:W3:Y:S03]  /*02e0*/  @!P0 LDG.E.EL R7, desc[UR4][R26.64] ;  /* 0x000000041a078981 */ /* 0x0002e6000c2e1900 */
[C---:B------:R-:W-:Y:S01]  /*02f0*/  IMAD.WIDE R14, R25.reuse, 0x4, R14 ;  /* 0x00000004190e7825 */ /* 0x040fe200078e020e */
[----:B------:R-:W4:Y:S03]  /*0300*/  @!P0 LDG.E.EL R3, desc[UR4][R20.64] ;  /* 0x0000000414038981 */ /* 0x000f26000c2e1900 */
[----:B0-----:R-:W-:Y:S01]  /*0310*/  IMAD.WIDE R16, R25, 0x4, R16 ;  /* 0x0000000419107825 */ /* 0x001fe200078e0210 */
[----:B-1----:R-:W-:-:S03]  /*0320*/  CS2R R26, SRZ ;  /* 0x00000000001a7805 */ /* 0x002fc6000001ff00 */
[----:B------:R-:W-:Y:S01]  /*0330*/  IMAD.WIDE R18, R25, 0x4, R18 ;  /* 0x0000000419127825 */ /* 0x000fe200078e0212 */
[----:B------:R-:W-:Y:S02]  /*0340*/  CS2R R24, SRZ ;  /* 0x0000000000187805 */ /* 0x000fe4000001ff00 */
[----:B------:R-:W4:Y:S04]  /*0350*/  @!P0 LDG.E.EL R26, desc[UR4][R16.64] ;  /* 0x00000004101a8981 */ /* 0x000f28000c2e1900 */
[----:B------:R0:W4:Y:S04]  /*0360*/  @!P0 LDG.E.EL R24, desc[UR4][R12.64] ;  /* 0x000000040c188981 */ /* 0x000128000c2e1900 */
[----:B------:R1:W4:Y:S04]  /*0370*/  @!P0 LDG.E.EL R25, desc[UR4][R14.64] ;  /* 0x000000040e198981 */ /* 0x000328000c2e1900 */
[----:B------:R-:W4:Y:S01]  /*0380*/  @!P0 LDG.E.EL R27, desc[UR4][R18.64] ;  /* 0x00000004121b8981 */ /* 0x000f22000c2e1900 */
[----:B0-----:R-:W0:Y:S02]  /*0390*/  LDC.64 R12, c[0x0][0x220] ;  /* 0x00008800ff0c7b82 */ /* 0x001e240000000a00 */
[----:B0-----:R-:W-:-:S04]  /*03a0*/  IMAD.WIDE R12, R4, 0x4, R12 ;  /* 0x00000004040c7825 */ /* 0x001fc800078e020c */
[----:B------:R-:W-:Y:S01]  /*03b0*/  FADD R6, R6, 9.9999997473787516356e-06 ;  /* 0x3727c5ac06067421 */ /* 0x000fe20000000000 */
[----:B------:R-:W-:-:S03]  /*03c0*/  FADD R22, R22, 9.9999997473787516356e-06 ;  /* 0x3727c5ac16167421 */ /* 0x000fc60000000000 */
[----:B------:R-:W0:Y:S08]  /*03d0*/  MUFU.SQRT R20, R6 ;  /* 0x0000000600147308 */ /* 0x000e300000002000 */
[----:B------:R-:W1:Y:S01]  /*03e0*/  MUFU.SQRT R21, R22 ;  /* 0x0000001600157308 */ /* 0x000e620000002000 */
[C---:B0-----:R-:W-:Y:S02]  /*03f0*/  FSETP.GT.AND P1, PT, R20.reuse, 8.50705917302346158658e+37, PT ;  /* 0x7e8000001400780b */ /* 0x041fe40003f24000 */
[----:B------:R-:W-:-:S02]  /*0400*/  FSETP.GEU.AND P3, PT, R20, 1.175494350822287508e-38, PT ;  /* 0x008000001400780b */ /* 0x000fc40003f6e000 */
[C---:B-1----:R-:W-:Y:S02]  /*0410*/  FSETP.GT.AND P2, PT, R21.reuse, 8.50705917302346158658e+37, PT ;  /* 0x7e8000001500780b */ /* 0x042fe40003f44000 */
[----:B------:R-:W-:-:S07]  /*0420*/  FSETP.GEU.AND P4, PT, R21, 1.175494350822287508e-38, PT ;  /* 0x008000001500780b */ /* 0x000fce0003f8e000 */
[----:B------:R-:W-:Y:S01]  /*0430*/  @P1 FMUL R20, R20, 0.25 ;  /* 0x3e80000014141820 */ /* 0x000fe20000400000 */
[----:B------:R-:W-:-:S03]  /*0440*/  HFMA2.MMA R6, -RZ, RZ, 1.625, 0 ;  /* 0x3e800000ff067435 */ /* 0x000fc600000001ff */
[----:B------:R-:W-:Y:S01]  /*0450*/  @!P3 FMUL R20, R20, 16777216 ;  /* 0x4b8000001414b820 */ /* 0x000fe20000400000 */
[----:B------:R-:W-:-:S04]  /*0460*/  @P2 FMUL R21, R21, 0.25 ;  /* 0x3e80000015152820 */ /* 0x000fc80000400000 */
[----:B------:R-:W-:Y:S01]  /*0470*/  @!P4 FMUL R21, R21, 16777216 ;  /* 0x4b8000001515c820 */ /* 0x000fe20000400000 */
[----:B------:R-:W0:Y:S01]  /*0480*/  MUFU.RCP R20, R20 ;  /* 0x0000001400147308 */ /* 0x000e220000001000 */
[----:B------:R-:W-:-:S07]  /*0490*/  FSEL R15, R6, 1, P1 ;  /* 0x3f800000060f7808 */ /* 0x000fce0000800000 */
[----:B------:R-:W1:Y:S01]  /*04a0*/  MUFU.RCP R21, R21 ;  /* 0x0000001500157308 */ /* 0x000e620000001000 */
[----:B------:R-:W-:Y:S01]  /*04b0*/  FSEL R6, R6, 1, P2 ;  /* 0x3f80000006067808 */ /* 0x000fe20001000000 */
[----:B------:R-:W-:Y:S01]  /*04c0*/  @!P3 FMUL R15, R15, 16777216 ;  /* 0x4b8000000f0fb820 */ /* 0x000fe20000400000 */
[----:B--2---:R-:W-:Y:S01]  /*04d0*/  FADD R2, R23, R2 ;  /* 0x0000000217027221 */ /* 0x004fe20000000000 */
[----:B-----5:R-:W-:Y:S02]  /*04e0*/  FADD R5, R5, R0 ;  /* 0x0000000005057221 */ /* 0x020fe40000000000 */
[----:B------:R-:W-:Y:S01]  /*04f0*/  @!P4 FMUL R6, R6, 16777216 ;  /* 0x4b8000000606c820 */ /* 0x000fe20000400000 */
[----:B0-----:R-:W-:Y:S01]  /*0500*/  FMUL R20, R20, R15 ;  /* 0x0000000f14147220 */ /* 0x001fe20000400000 */
[----:B---3--:R-:W-:Y:S01]  /*0510*/  FADD R7, R2, -R7 ;  /* 0x8000000702077221 */ /* 0x008fe20000000000 */
[----:B----4-:R-:W-:Y:S01]  /*0520*/  FADD R3, R5, -R3 ;  /* 0x8000000305037221 */ /* 0x010fe20000000000 */
[----:B-1----:R-:W-:-:S02]  /*0530*/  FMUL R6, R21, R6 ;  /* 0x0000000615067220 */ /* 0x002fc40000400000 */
[----:B------:R-:W-:Y:S02]  /*0540*/  FMUL R20, R20, R7 ;  /* 0x0000000714147220 */ /* 0x000fe40000400000 */
[----:B------:R-:W-:Y:S02]  /*0550*/  FMUL R6, R6, R3 ;  /* 0x0000000306067220 */ /* 0x000fe40000400000 */
[----:B------:R-:W-:Y:S02]  /*0560*/  FFMA R20, R20, R24, R25 ;  /* 0x0000001814147223 */ /* 0x000fe40000000019 */
[----:B------:R-:W-:Y:S01]  /*0570*/  FFMA R27, R6, R26, R27 ;  /* 0x0000001a061b7223 */ /* 0x000fe2000000001b */
[----:B------:R0:W-:Y:S03]  /*0580*/  @!P0 STG.E desc[UR4][R8.64], R2 ;  /* 0x0000000208008986 */ /* 0x0001e6000c101904 */
[C---:B------:R-:W-:Y:S01]  /*0590*/  FADD R0, R20.reuse, R27 ;  /* 0x0000001b14007221 */ /* 0x040fe20000000000 */
[----:B------:R-:W-:Y:S01]  /*05a0*/  FSETP.GEU.AND P1, PT, R20, -R27, PT ;  /* 0x8000001b1400720b */ /* 0x000fe20003f2e000 */
[----:B------:R0:W-:Y:S03]  /*05b0*/  @!P0 STG.E desc[UR4][R10.64], R5 ;  /* 0x000000050a008986 */ /* 0x0001e6000c101904 */
[----:B------:R-:W-:Y:S01]  /*05c0*/  FSEL R3, R0, RZ, P1 ;  /* 0x000000ff00037208 */ /* 0x000fe20000800000 */
[----:B0-----:R-:W-:Y:S08]  /*05d0*/  @P0 EXIT ;  /* 0x000000000000094d */ /* 0x001ff00003800000 */
[----:B------:R-:W-:Y:S01]  /*05e0*/  STG.E desc[UR4][R12.64], R3 ;  /* 0x000000030c007986 */ /* 0x000fe2000c101904 */
[----:B------:R-:W-:Y:S05]  /*05f0*/  EXIT ;  /* 0x000000000000794d */ /* 0x000fea0003800000 */
.L_x_0:
[----:B------:R-:W-:-:S00]  /*0600*/  BRA `(.L_x_0) ;  /* 0xfffffffc00fc7947 */ /* 0x000fc0000383ffff */
[----:B------:R-:W-:-:S00]  /*0610*/  NOP ;  /* 0x0000000000007918 */ /* 0x000fc00000000000 */
        /* <DEDUP_REMOVED lines=14> */
.L_x_1:


//--------------------- .nv.global.init           --------------------------
	.section	.nv.global.init,"aw",@progbits
.nv.global.init:
	.type		_$_str,@object
	.size		_$_str,(_$_str_$_2 - _$_str)
_$_str:
        /*0000*/ 	.byte	0x5f, 0x5f, 0x43, 0x55, 0x44, 0x41, 0x5f, 0x46, 0x54, 0x5a, 0x00
	.type		_$_str_$_2,@object
	.size		_$_str_$_2,(.L_1 - _$_str_$_2)
_$_str_$_2:
        /*000b*/ 	.byte	0x5f, 0x5f, 0x43, 0x55, 0x44, 0x41, 0x5f, 0x50, 0x52, 0x45, 0x43, 0x5f, 0x53, 0x51, 0x52, 0x54
        /*001b*/ 	.byte	0x00
.L_1:


//--------------------- .nv.constant0.triton_poi_fused__native_batch_norm_legit_no_training_add_convolution_relu_0 --------------------------
	.section	.nv.constant0.triton_poi_fused__native_batch_norm_legit_no_training_add_convolution_relu_0,"a",@progbits
	.sectionflags	@""
	.align	4
.nv.constant0.triton_poi_fused__native_batch_norm_legit_no_training_add_convolution_relu_0:
	.zero		636
